	.headerflags	@"EF_CUDA_TEXMODE_UNIFIED EF_CUDA_64BIT_ADDRESS EF_CUDA_ACCELERATORS EF_CUDA_SM90 EF_CUDA_VIRTUAL_SM(EF_CUDA_SM90)"
	.elftype	@"ET_EXEC"


//--------------------- .nv.info                  --------------------------
	.section	.nv.info,"",@"SHT_CUDA_INFO"
	.align	4


	//----- nvinfo : EIATTR_REGCOUNT
	.align		4
        /*0000*/ 	.byte	0x04, 0x2f
        /*0002*/ 	.short	(.L_1 - .L_0)
	.align		4
.L_0:
        /*0004*/ 	.word	index@(triton_mm)
        /*0008*/ 	.word	0x0000002c


	//----- nvinfo : EIATTR_MIN_STACK_SIZE
	.align		4
.L_1:
        /*000c*/ 	.byte	0x04, 0x12
        /*000e*/ 	.short	(.L_3 - .L_2)
	.align		4
.L_2:
        /*0010*/ 	.word	index@(triton_mm)
        /*0014*/ 	.word	0x00000000


	//----- nvinfo : EIATTR_FRAME_SIZE
	.align		4
.L_3:
        /*0018*/ 	.byte	0x04, 0x11
        /*001a*/ 	.short	(.L_5 - .L_4)
	.align		4
.L_4:
        /*001c*/ 	.word	index@(triton_mm)
        /*0020*/ 	.word	0x00000000


	//----- nvinfo : EIATTR_MIN_STACK_SIZE
	.align		4
.L_5:
        /*0024*/ 	.byte	0x04, 0x12
        /*0026*/ 	.short	(.L_7 - .L_6)
	.align		4
.L_6:
        /*0028*/ 	.word	index@(triton_mm)
        /*002c*/ 	.word	0x00000000
.L_7:


//--------------------- .nv.info.triton_mm        --------------------------
	.section	.nv.info.triton_mm,"",@"SHT_CUDA_INFO"
	.sectionflags	@""
	.align	4


	//----- nvinfo : EIATTR_CUDA_API_VERSION
	.align		4
        /*0000*/ 	.byte	0x04, 0x37
        /*0002*/ 	.short	(.L_9 - .L_8)
.L_8:
        /*0004*/ 	.word	0x0000007c


	//----- nvinfo : EIATTR_KPARAM_INFO
	.align		4
.L_9:
        /*0008*/ 	.byte	0x04, 0x17
        /*000a*/ 	.short	(.L_11 - .L_10)
.L_10:
        /*000c*/ 	.word	0x00000000
        /*0010*/ 	.short	0x0004
        /*0012*/ 	.short	0x0020
        /*0014*/ 	.byte	0x00, 0xf0, 0x11, 0x00


	//----- nvinfo : EIATTR_KPARAM_INFO
	.align		4
.L_11:
        /*0018*/ 	.byte	0x04, 0x17
        /*001a*/ 	.short	(.L_13 - .L_12)
.L_12:
        /*001c*/ 	.word	0x00000000
        /*0020*/ 	.short	0x0003
        /*0022*/ 	.short	0x0018
        /*0024*/ 	.byte	0x00, 0xf0, 0x21, 0x00


	//----- nvinfo : EIATTR_KPARAM_INFO
	.align		4
.L_13:
        /*0028*/ 	.byte	0x04, 0x17
        /*002a*/ 	.short	(.L_15 - .L_14)
.L_14:
        /*002c*/ 	.word	0x00000000
        /*0030*/ 	.short	0x0002
        /*0032*/ 	.short	0x0010
        /*0034*/ 	.byte	0x00, 0xf0, 0x21, 0x00


	//----- nvinfo : EIATTR_KPARAM_INFO
	.align		4
.L_15:
        /*0038*/ 	.byte	0x04, 0x17
        /*003a*/ 	.short	(.L_17 - .L_16)
.L_16:
        /*003c*/ 	.word	0x00000000
        /*0040*/ 	.short	0x0001
        /*0042*/ 	.short	0x0008
        /*0044*/ 	.byte	0x00, 0xf0, 0x21, 0x00


	//----- nvinfo : EIATTR_KPARAM_INFO
	.align		4
.L_17:
        /*0048*/ 	.byte	0x04, 0x17
        /*004a*/ 	.short	(.L_19 - .L_18)
.L_18:
        /*004c*/ 	.word	0x00000000
        /*0050*/ 	.short	0x0000
        /*0052*/ 	.short	0x0000
        /*0054*/ 	.byte	0x00, 0xf0, 0x21, 0x00


	//----- nvinfo : EIATTR_SPARSE_MMA_MASK
	.align		4
.L_19:
        /*0058*/ 	.byte	0x03, 0x50
        /*005a*/ 	.short	0x0000


	//----- nvinfo : EIATTR_MAXREG_COUNT
	.align		4
        /*005c*/ 	.byte	0x03, 0x1b
        /*005e*/ 	.short	0x00ff


	//----- nvinfo : EIATTR_COOP_GROUP_MASK_REGIDS
	.align		4
        /*0060*/ 	.byte	0x04, 0x29
        /*0062*/ 	.short	(.L_21 - .L_20)


	//   ....[0]....
.L_20:
        /*0064*/ 	.word	0xffffffff


	//----- nvinfo : EIATTR_COOP_GROUP_INSTR_OFFSETS
	.align		4
.L_21:
        /*0068*/ 	.byte	0x04, 0x28
        /*006a*/ 	.short	(.L_23 - .L_22)


	//   ....[0]....
.L_22:
        /*006c*/ 	.word	0x00000910


	//----- nvinfo : EIATTR_EXIT_INSTR_OFFSETS
	.align		4
.L_23:
        /*0070*/ 	.byte	0x04, 0x1c
        /*0072*/ 	.short	(.L_25 - .L_24)


	//   ....[0]....
.L_24:
        /*0074*/ 	.word	0x00000030


	//   ....[1]....
        /*0078*/ 	.word	0x00002310


	//   ....[2]....
        /*007c*/ 	.word	0x00002330


	//----- nvinfo : EIATTR_MAX_THREADS
	.align		4
.L_25:
        /*0080*/ 	.byte	0x04, 0x05
        /*0082*/ 	.short	(.L_27 - .L_26)
.L_26:
        /*0084*/ 	.word	0x00000100
        /*0088*/ 	.word	0x00000001
        /*008c*/ 	.word	0x00000001


	//----- nvinfo : EIATTR_CBANK_PARAM_SIZE
	.align		4
.L_27:
        /*0090*/ 	.byte	0x03, 0x19
        /*0092*/ 	.short	0x0024


	//----- nvinfo : EIATTR_PARAM_CBANK
	.align		4
        /*0094*/ 	.byte	0x04, 0x0a
        /*0096*/ 	.short	(.L_29 - .L_28)
	.align		4
.L_28:
        /*0098*/ 	.word	index@(.nv.constant0.triton_mm)
        /*009c*/ 	.short	0x0210
        /*009e*/ 	.short	0x0024


	//----- nvinfo : EIATTR_SW_WAR
	.align		4
.L_29:
        /*00a0*/ 	.byte	0x04, 0x36
        /*00a2*/ 	.short	(.L_31 - .L_30)
.L_30:
        /*00a4*/ 	.word	0x00000008
.L_31:


//--------------------- .nv.callgraph             --------------------------
	.section	.nv.callgraph,"",@"SHT_CUDA_CALLGRAPH"
	.align	4
	.sectionentsize	8
	.align		4
        /*0000*/ 	.word	0x00000000
	.align		4
        /*0004*/ 	.word	0xffffffff
	.align		4
        /*0008*/ 	.word	0x00000000
	.align		4
        /*000c*/ 	.word	0xfffffffe
	.align		4
        /*0010*/ 	.word	0x00000000
	.align		4
        /*0014*/ 	.word	0xfffffffd
	.align		4
        /*0018*/ 	.word	0x00000000
	.align		4
        /*001c*/ 	.word	0xfffffffc


//--------------------- .text.triton_mm           --------------------------
	.section	.text.triton_mm,"ax",@progbits
	.sectionflags	@"SHF_BARRIERS=1"
	.align	128
        .global         triton_mm
        .type           triton_mm,@function
        .size           triton_mm,(.L_x_2 - triton_mm)
        .other          triton_mm,@"STO_CUDA_ENTRY STV_DEFAULT"
triton_mm:
.text.triton_mm:
[----:B------:R-:W1:Y:S02]  /*0000*/  LDC R1, c[0x0][0x28] ;  /* 0x00000a00ff017b82 */ /* 0x000e640000000800 */
[----:B------:R-:W2:Y:S02]  /*0010*/  LDC R0, c[0x0][0x230] ;  /* 0x00008c00ff007b82 */ /* 0x000ea40000000800 */
[----:B--2---:R-:W-:-:S13]  /*0020*/  LOP3.LUT P0, RZ, R0, 0x3ffffff, RZ, 0xc0, !PT ;  /* 0x03ffffff00ff7812 */ /* 0x004fda000780c0ff */
[----:B------:R-:W-:Y:S05]  /*0030*/  @!P0 EXIT ;  /* 0x000000000000894d */ /* 0x000fea0003800000 */
[----:B------:R-:W2:Y:S01]  /*0040*/  S2R R11, SR_CTAID.X ;  /* 0x00000000000b7919 */ /* 0x000ea20000002500 */
[----:B------:R-:W-:Y:S01]  /*0050*/  VIADD R2, R0, 0x3f ;  /* 0x0000003f00027836 */ /* 0x000fe20000000000 */
[----:B------:R-:W-:Y:S01]  /*0060*/  IABS R18, R0 ;  /* 0x0000000000127213 */ /* 0x000fe20000000000 */
[----:B------:R-:W3:Y:S01]  /*0070*/  S2UR UR4, SR_CgaCtaId ;  /* 0x00000000000479c3 */ /* 0x000ee20000008800 */
[----:B------:R-:W-:Y:S01]  /*0080*/  UMOV UR6, 0x400 ;  /* 0x0000040000067882 */ /* 0x000fe20000000000 */
[----:B------:R-:W-:Y:S01]  /*0090*/  ULDC.64 UR16, c[0x0][0x208] ;  /* 0x0000820000107ab9 */ /* 0x000fe20000000a00 */
[----:B------:R-:W-:Y:S01]  /*00a0*/  SHF.R.S32.HI R3, RZ, 0x1f, R2 ;  /* 0x0000001fff037819 */ /* 0x000fe20000011402 */
[----:B------:R-:W-:Y:S01]  /*00b0*/  IMAD.MOV.U32 R41, RZ, RZ, 0x2 ;  /* 0x00000002ff297424 */ /* 0x000fe200078e00ff */
[----:B------:R-:W-:Y:S02]  /*00c0*/  CS2R R24, SRZ ;  /* 0x0000000000187805 */ /* 0x000fe4000001ff00 */
[----:B------:R-:W-:-:S02]  /*00d0*/  CS2R R26, SRZ ;  /* 0x00000000001a7805 */ /* 0x000fc4000001ff00 */
[----:B------:R-:W-:Y:S02]  /*00e0*/  LEA.HI R3, R3, R2, RZ, 0x6 ;  /* 0x0000000203037211 */ /* 0x000fe400078f30ff */
[----:B------:R-:W-:Y:S02]  /*00f0*/  CS2R R28, SRZ ;  /* 0x00000000001c7805 */ /* 0x000fe4000001ff00 */
[----:B------:R-:W-:Y:S02]  /*0100*/  CS2R R30, SRZ ;  /* 0x00000000001e7805 */ /* 0x000fe4000001ff00 */
[----:B------:R-:W-:Y:S02]  /*0110*/  CS2R R32, SRZ ;  /* 0x0000000000207805 */ /* 0x000fe4000001ff00 */
[----:B------:R-:W-:Y:S02]  /*0120*/  CS2R R34, SRZ ;  /* 0x0000000000227805 */ /* 0x000fe4000001ff00 */
[----:B------:R-:W-:-:S02]  /*0130*/  CS2R R36, SRZ ;  /* 0x0000000000247805 */ /* 0x000fc4000001ff00 */
[----:B------:R-:W-:Y:S01]  /*0140*/  CS2R R38, SRZ ;  /* 0x0000000000267805 */ /* 0x000fe2000001ff00 */
[----:B------:R-:W-:Y:S01]  /*0150*/  UMOV UR20, 0xffffffff ;  /* 0xffffffff00147882 */ /* 0x000fe20000000000 */
[----:B---3--:R-:W-:Y:S01]  /*0160*/  UPRMT UR6, UR4, 0x654, UR6 ;  /* 0x0000065404067896 */ /* 0x008fe20008000006 */
[----:B--2---:R-:W-:Y:S02]  /*0170*/  SHF.R.S32.HI R4, RZ, 0x1f, R11 ;  /* 0x0000001fff047819 */ /* 0x004fe4000001140b */
[-C--:B------:R-:W-:Y:S02]  /*0180*/  IABS R9, R11.reuse ;  /* 0x0000000b00097213 */ /* 0x080fe40000000000 */
[----:B------:R-:W-:Y:S02]  /*0190*/  LEA.HI R4, R4, R11, RZ, 0x3 ;  /* 0x0000000b04047211 */ /* 0x000fe400078f18ff */
[----:B------:R-:W-:Y:S02]  /*01a0*/  ISETP.GE.AND P1, PT, R11, RZ, PT ;  /* 0x000000ff0b00720c */ /* 0x000fe40003f26270 */
[----:B------:R-:W-:-:S04]  /*01b0*/  LOP3.LUT R8, R4, 0xfffffff8, RZ, 0xc0, !PT ;  /* 0xfffffff804087812 */ /* 0x000fc800078ec0ff */
[----:B------:R-:W-:Y:S01]  /*01c0*/  LEA.HI.SX32 R3, R3, -R8, 0x1a ;  /* 0x8000000803037211 */ /* 0x000fe200078fd2ff */
[----:B------:R-:W-:-:S03]  /*01d0*/  IMAD.IADD R12, R11, 0x1, -R8 ;  /* 0x000000010b0c7824 */ /* 0x000fc600078e0a08 */
[----:B------:R-:W-:Y:S02]  /*01e0*/  VIMNMX R3, R3, 0x8, PT ;  /* 0x0000000803037848 */ /* 0x000fe40003fe0100 */
[----:B------:R-:W-:Y:S02]  /*01f0*/  IABS R16, R12 ;  /* 0x0000000c00107213 */ /* 0x000fe40000000000 */
[-C--:B------:R-:W-:Y:S02]  /*0200*/  IABS R4, R3.reuse ;  /* 0x0000000300047213 */ /* 0x080fe40000000000 */
[-C--:B------:R-:W-:Y:S02]  /*0210*/  IABS R10, R3.reuse ;  /* 0x00000003000a7213 */ /* 0x080fe40000000000 */
[----:B------:R-:W2:Y:S03]  /*0220*/  I2F.RP R2, R4 ;  /* 0x0000000400027306 */ /* 0x000ea60000209400 */
[----:B------:R-:W-:Y:S01]  /*0230*/  IMAD.MOV R14, RZ, RZ, -R10 ;  /* 0x000000ffff0e7224 */ /* 0x000fe200078e0a0a */
[----:B------:R-:W-:-:S04]  /*0240*/  LOP3.LUT R10, RZ, R3, RZ, 0x33, !PT ;  /* 0x00000003ff0a7212 */ /* 0x000fc800078e33ff */
[----:B--2---:R-:W2:Y:S02]  /*0250*/  MUFU.RCP R2, R2 ;  /* 0x0000000200027308 */ /* 0x004ea40000001000 */
[----:B--2---:R-:W-:-:S06]  /*0260*/  VIADD R6, R2, 0xffffffe ;  /* 0x0ffffffe02067836 */ /* 0x004fcc0000000000 */
[----:B------:R2:W3:Y:S02]  /*0270*/  F2I.FTZ.U32.TRUNC.NTZ R7, R6 ;  /* 0x0000000600077305 */ /* 0x0004e4000021f000 */
[----:B--2---:R-:W-:Y:S02]  /*0280*/  IMAD.MOV.U32 R6, RZ, RZ, RZ ;  /* 0x000000ffff067224 */ /* 0x004fe400078e00ff */
[----:B---3--:R-:W-:-:S04]  /*0290*/  IMAD.MOV R5, RZ, RZ, -R7 ;  /* 0x000000ffff057224 */ /* 0x008fc800078e0a07 */
[----:B------:R-:W-:-:S04]  /*02a0*/  IMAD R5, R5, R4, RZ ;  /* 0x0000000405057224 */ /* 0x000fc800078e02ff */
[----:B------:R-:W-:Y:S02]  /*02b0*/  IMAD.HI.U32 R5, R7, R5, R6 ;  /* 0x0000000507057227 */ /* 0x000fe400078e0006 */
[----:B------:R-:W2:Y:S04]  /*02c0*/  I2F.RP R6, R18 ;  /* 0x0000001200067306 */ /* 0x000ea80000209400 */
[----:B------:R-:W-:-:S04]  /*02d0*/  IMAD.HI.U32 R2, R5, R9, RZ ;  /* 0x0000000905027227 */ /* 0x000fc800078e00ff */
[----:B------:R-:W-:Y:S02]  /*02e0*/  IMAD R7, R2, R14, R9 ;  /* 0x0000000e02077224 */ /* 0x000fe400078e0209 */
[----:B------:R-:W3:Y:S01]  /*02f0*/  S2R R2, SR_TID.X ;  /* 0x0000000000027919 */ /* 0x000ee20000002100 */
[----:B------:R-:W-:Y:S02]  /*0300*/  IMAD.HI.U32 R5, R5, R16, RZ ;  /* 0x0000001005057227 */ /* 0x000fe400078e00ff */
[----:B------:R-:W-:Y:S01]  /*0310*/  ISETP.GT.U32.AND P0, PT, R4, R7, PT ;  /* 0x000000070400720c */ /* 0x000fe20003f04070 */
[----:B--2---:R-:W2:-:S12]  /*0320*/  MUFU.RCP R6, R6 ;  /* 0x0000000600067308 */ /* 0x004e980000001000 */
[----:B------:R-:W-:Y:S02]  /*0330*/  @!P0 IMAD.IADD R7, R7, 0x1, -R4 ;  /* 0x0000000107078824 */ /* 0x000fe400078e0a04 */
[----:B--2---:R-:W-:-:S03]  /*0340*/  VIADD R9, R6, 0xffffffe ;  /* 0x0ffffffe06097836 */ /* 0x004fc60000000000 */
[----:B------:R-:W-:-:S03]  /*0350*/  ISETP.GT.U32.AND P0, PT, R4, R7, PT ;  /* 0x000000070400720c */ /* 0x000fc60003f04070 */
[----:B------:R-:W2:Y:S01]  /*0360*/  F2I.FTZ.U32.TRUNC.NTZ R9, R9 ;  /* 0x0000000900097305 */ /* 0x000ea2000021f000 */
[----:B---3--:R-:W-:-:S09]  /*0370*/  SHF.R.U32.HI R6, RZ, 0x2, R2 ;  /* 0x00000002ff067819 */ /* 0x008fd20000011602 */
[----:B------:R-:W-:Y:S01]  /*0380*/  @!P0 IMAD.IADD R7, R7, 0x1, -R4 ;  /* 0x0000000107078824 */ /* 0x000fe200078e0a04 */
[----:B------:R-:W-:Y:S02]  /*0390*/  ISETP.NE.AND P0, PT, R3, RZ, PT ;  /* 0x000000ff0300720c */ /* 0x000fe40003f05270 */
[----:B------:R-:W-:Y:S01]  /*03a0*/  SGXT.U32 R6, R6, 0x6 ;  /* 0x000000060606781a */ /* 0x000fe20000000000 */
[----:B------:R-:W-:Y:S01]  /*03b0*/  @!P1 IMAD.MOV R7, RZ, RZ, -R7 ;  /* 0x000000ffff079224 */ /* 0x000fe200078e0a07 */
[----:B------:R-:W-:Y:S01]  /*03c0*/  LOP3.LUT R3, R12, R3, RZ, 0x3c, !PT ;  /* 0x000000030c037212 */ /* 0x000fe200078e3cff */
[----:B--2---:R-:W-:Y:S01]  /*03d0*/  IMAD.MOV R11, RZ, RZ, -R9 ;  /* 0x000000ffff0b7224 */ /* 0x004fe200078e0a09 */
[----:B------:R-:W-:Y:S02]  /*03e0*/  SHF.R.U32.HI R21, RZ, 0x5, R2 ;  /* 0x00000005ff157819 */ /* 0x000fe40000011602 */
[----:B------:R-:W-:Y:S01]  /*03f0*/  SEL R7, R10, R7, !P0 ;  /* 0x000000070a077207 */ /* 0x000fe20004000000 */
[----:B------:R-:W-:Y:S01]  /*0400*/  IMAD R11, R11, R18, RZ ;  /* 0x000000120b0b7224 */ /* 0x000fe200078e02ff */
[----:B------:R-:W-:-:S02]  /*0410*/  ISETP.GE.AND P1, PT, R3, RZ, PT ;  /* 0x000000ff0300720c */ /* 0x000fc40003f26270 */
[----:B------:R-:W-:Y:S01]  /*0420*/  SHF.R.U32.HI R3, RZ, 0x2, R2 ;  /* 0x00000002ff037819 */ /* 0x000fe20000011602 */
[----:B------:R-:W-:Y:S01]  /*0430*/  IMAD.IADD R7, R8, 0x1, R7 ;  /* 0x0000000108077824 */ /* 0x000fe200078e0207 */
[----:B------:R-:W-:Y:S01]  /*0440*/  LOP3.LUT R20, R21, 0x7fffffc, RZ, 0xc0, !PT ;  /* 0x07fffffc15147812 */ /* 0x000fe200078ec0ff */
[----:B------:R-:W-:Y:S02]  /*0450*/  IMAD.MOV.U32 R8, RZ, RZ, RZ ;  /* 0x000000ffff087224 */ /* 0x000fe400078e00ff */
[----:B------:R-:W-:Y:S02]  /*0460*/  IMAD.SHL.U32 R7, R7, 0x40, RZ ;  /* 0x0000004007077824 */ /* 0x000fe400078e00ff */
[----:B------:R-:W-:-:S03]  /*0470*/  IMAD.HI.U32 R8, R9, R11, R8 ;  /* 0x0000000b09087227 */ /* 0x000fc600078e0008 */
[----:B------:R-:W-:Y:S01]  /*0480*/  LOP3.LUT R15, R7, R6, RZ, 0xfc, !PT ;  /* 0x00000006070f7212 */ /* 0x000fe200078efcff */
[----:B------:R-:W-:-:S03]  /*0490*/  IMAD R9, R5, R14, R16 ;  /* 0x0000000e05097224 */ /* 0x000fc600078e0210 */
[----:B------:R-:W-:Y:S02]  /*04a0*/  IABS R13, R15 ;  /* 0x0000000f000d7213 */ /* 0x000fe40000000000 */
[----:B------:R-:W-:-:S03]  /*04b0*/  ISETP.GT.U32.AND P3, PT, R4, R9, PT ;  /* 0x000000090400720c */ /* 0x000fc60003f64070 */
[----:B------:R-:W-:-:S04]  /*04c0*/  IMAD.HI.U32 R8, R8, R13, RZ ;  /* 0x0000000d08087227 */ /* 0x000fc800078e00ff */
[----:B------:R-:W-:-:S04]  /*04d0*/  IMAD.MOV R8, RZ, RZ, -R8 ;  /* 0x000000ffff087224 */ /* 0x000fc800078e0a08 */
[C---:B------:R-:W-:Y:S02]  /*04e0*/  IMAD R13, R18.reuse, R8, R13 ;  /* 0x00000008120d7224 */ /* 0x040fe400078e020d */
[----:B------:R-:W-:Y:S02]  /*04f0*/  @!P3 IMAD.IADD R9, R9, 0x1, -R4 ;  /* 0x000000010909b824 */ /* 0x000fe400078e0a04 */
[----:B------:R-:W-:Y:S01]  /*0500*/  @!P3 VIADD R5, R5, 0x1 ;  /* 0x000000010505b836 */ /* 0x000fe20000000000 */
[----:B------:R-:W-:Y:S02]  /*0510*/  ISETP.GT.U32.AND P4, PT, R18, R13, PT ;  /* 0x0000000d1200720c */ /* 0x000fe40003f84070 */
[----:B------:R-:W-:Y:S02]  /*0520*/  ISETP.GE.U32.AND P2, PT, R9, R4, PT ;  /* 0x000000040900720c */ /* 0x000fe40003f46070 */
[----:B------:R-:W2:Y:S09]  /*0530*/  LDC.64 R8, c[0x0][0x218] ;  /* 0x00008600ff087b82 */ /* 0x000eb20000000a00 */
[----:B------:R-:W-:-:S02]  /*0540*/  @!P4 IMAD.IADD R13, R13, 0x1, -R18 ;  /* 0x000000010d0dc824 */ /* 0x000fc400078e0a12 */
[----:B------:R-:W-:-:S03]  /*0550*/  @P2 VIADD R5, R5, 0x1 ;  /* 0x0000000105052836 */ /* 0x000fc60000000000 */
[----:B------:R-:W-:Y:S01]  /*0560*/  ISETP.GT.U32.AND P2, PT, R18, R13, PT ;  /* 0x0000000d1200720c */ /* 0x000fe20003f44070 */
[----:B------:R-:W-:Y:S01]  /*0570*/  @!P1 IMAD.MOV R5, RZ, RZ, -R5 ;  /* 0x000000ffff059224 */ /* 0x000fe200078e0a05 */
[----:B------:R-:W-:-:S04]  /*0580*/  ISETP.GE.AND P1, PT, R15, RZ, PT ;  /* 0x000000ff0f00720c */ /* 0x000fc80003f26270 */
[----:B------:R-:W-:Y:S02]  /*0590*/  SEL R4, R10, R5, !P0 ;  /* 0x000000050a047207 */ /* 0x000fe40004000000 */
[----:B------:R-:W3:Y:S01]  /*05a0*/  LDC.64 R10, c[0x0][0x220] ;  /* 0x00008800ff0a7b82 */ /* 0x000ee20000000a00 */
[----:B------:R-:W-:Y:S02]  /*05b0*/  ISETP.NE.AND P0, PT, R0, RZ, PT ;  /* 0x000000ff0000720c */ /* 0x000fe40003f05270 */
[----:B------:R-:W-:Y:S01]  /*05c0*/  SHF.R.S32.HI R5, RZ, 0x19, R4 ;  /* 0x00000019ff057819 */ /* 0x000fe20000011404 */
[----:B------:R-:W-:Y:S02]  /*05d0*/  IMAD.SHL.U32 R4, R4, 0x40, RZ ;  /* 0x0000004004047824 */ /* 0x000fe400078e00ff */
[----:B------:R-:W-:Y:S01]  /*05e0*/  @!P2 IMAD.IADD R13, R13, 0x1, -R18 ;  /* 0x000000010d0da824 */ /* 0x000fe200078e0a12 */
[----:B------:R-:W-:Y:S02]  /*05f0*/  SGXT R5, R5, 0x1 ;  /* 0x000000010505781a */ /* 0x000fe40000000200 */
[----:B------:R-:W-:Y:S01]  /*0600*/  LOP3.LUT R15, R4, R3, RZ, 0xfc, !PT ;  /* 0x00000003040f7212 */ /* 0x000fe200078efcff */
[----:B------:R-:W-:-:S03]  /*0610*/  @!P1 IMAD.MOV R13, RZ, RZ, -R13 ;  /* 0x000000ffff0d9224 */ /* 0x000fc600078e0a0d */
[----:B------:R-:W-:Y:S01]  /*0620*/  LEA.HI R12, R5, R15, RZ, 0x6 ;  /* 0x0000000f050c7211 */ /* 0x000fe200078f30ff */
[----:B------:R-:W-:Y:S01]  /*0630*/  IMAD.SHL.U32 R5, R2, 0x8, RZ ;  /* 0x0000000802057824 */ /* 0x000fe200078e00ff */
[----:B------:R-:W-:Y:S02]  /*0640*/  @!P0 LOP3.LUT R13, RZ, R0, RZ, 0x33, !PT ;  /* 0x00000000ff0d8212 */ /* 0x000fe400078e33ff */
[----:B------:R-:W-:Y:S02]  /*0650*/  LOP3.LUT R14, R12, 0x3fffc0, RZ, 0xc0, !PT ;  /* 0x003fffc00c0e7812 */ /* 0x000fe400078ec0ff */
[----:B------:R-:W-:Y:S02]  /*0660*/  LOP3.LUT R17, R5, 0x18, R2, 0x48, !PT ;  /* 0x0000001805117812 */ /* 0x000fe400078e4802 */
[----:B------:R-:W-:Y:S01]  /*0670*/  LOP3.LUT R12, R5, 0x18, RZ, 0xc0, !PT ;  /* 0x00000018050c7812 */ /* 0x000fe200078ec0ff */
[----:B------:R-:W-:Y:S01]  /*0680*/  IMAD.IADD R15, R15, 0x1, -R14 ;  /* 0x000000010f0f7824 */ /* 0x000fe200078e0a0e */
[----:B------:R-:W-:Y:S01]  /*0690*/  SHF.R.U32.HI R14, RZ, 0x3, R2 ;  /* 0x00000003ff0e7819 */ /* 0x000fe20000011602 */
[----:B------:R-:W-:-:S02]  /*06a0*/  IMAD R6, R6, 0x20, R17 ;  /* 0x0000002006067824 */ /* 0x000fc400078e0211 */
[--C-:B------:R-:W-:Y:S01]  /*06b0*/  IMAD R13, R13, 0xc00, R12.reuse ;  /* 0x00000c000d0d7824 */ /* 0x100fe200078e020c */
[----:B------:R-:W-:Y:S01]  /*06c0*/  SGXT.U32 R14, R14, 0x5 ;  /* 0x000000050e0e781a */ /* 0x000fe20000000000 */
[----:B------:R-:W-:Y:S01]  /*06d0*/  IMAD R15, R15, 0xc00, R12 ;  /* 0x00000c000f0f7824 */ /* 0x000fe200078e020c */
[----:B------:R-:W-:Y:S01]  /*06e0*/  LEA R6, R6, UR6, 0x1 ;  /* 0x0000000606067c11 */ /* 0x000fe2000f8e08ff */
[----:B--2---:R-:W-:Y:S01]  /*06f0*/  IMAD.WIDE R12, R13, 0x2, R8 ;  /* 0x000000020d0c7825 */ /* 0x004fe200078e0208 */
[----:B------:R-:W-:Y:S02]  /*0700*/  LOP3.LUT R8, R2, 0x80, RZ, 0xc0, !PT ;  /* 0x0000008002087812 */ /* 0x000fe400078ec0ff */
[----:B------:R-:W-:Y:S01]  /*0710*/  LOP3.LUT R7, R7, R14, RZ, 0xfc, !PT ;  /* 0x0000000e07077212 */ /* 0x000fe200078efcff */
[----:B---3--:R-:W-:Y:S01]  /*0720*/  IMAD.WIDE R10, R15, 0x2, R10 ;  /* 0x000000020f0a7825 */ /* 0x008fe200078e020a */
[----:B------:R-:W-:Y:S01]  /*0730*/  @!PT LDS RZ, [RZ] ;  /* 0x00000000fffff984 */ /* 0x000fe20000000800 */
[----:B------:R-:W-:Y:S01]  /*0740*/  @!PT LDS RZ, [RZ] ;  /* 0x00000000fffff984 */ /* 0x000fe20000000800 */
[----:B------:R-:W-:Y:S01]  /*0750*/  @!PT LDS RZ, [RZ] ;  /* 0x00000000fffff984 */ /* 0x000fe20000000800 */
[----:B------:R2:W-:Y:S01]  /*0760*/  LDGSTS.E.BYPASS.128 [R6], desc[UR16][R12.64] ;  /* 0x000000000c067fae */ /* 0x0005e2000b901c50 */
[----:B------:R-:W-:-:S02]  /*0770*/  IADD3 R19, P1, R12, 0xc0, RZ ;  /* 0x000000c00c137810 */ /* 0x000fc40007f3e0ff */
[C---:B------:R-:W-:Y:S01]  /*0780*/  LOP3.LUT R16, R8.reuse, 0x1000000, RZ, 0xfc, !PT ;  /* 0x0100000008107812 */ /* 0x040fe200078efcff */
[----:B------:R-:W0:Y:S01]  /*0790*/  LDGDEPBAR ;  /* 0x00000000000079af */ /* 0x000e220000000000 */
[----:B------:R-:W-:Y:S01]  /*07a0*/  IADD3 R18, P0, R10, 0xc0, RZ ;  /* 0x000000c00a127810 */ /* 0x000fe20007f1e0ff */
[----:B------:R-:W-:Y:S01]  /*07b0*/  IMAD.X R22, RZ, RZ, R13, P1 ;  /* 0x000000ffff167224 */ /* 0x000fe200008e060d */
[----:B------:R-:W-:Y:S01]  /*07c0*/  LOP3.LUT R8, R8, 0x1000002, RZ, 0xfc, !PT ;  /* 0x0100000208087812 */ /* 0x000fe200078efcff */
[----:B------:R2:W-:Y:S01]  /*07d0*/  LDGSTS.E.BYPASS.128 [R6+0x4000], desc[UR16][R10.64] ;  /* 0x040000000a067fae */ /* 0x0005e2000b901c50 */
[----:B------:R-:W-:Y:S02]  /*07e0*/  IMAD.MOV.U32 R9, RZ, RZ, -0x20 ;  /* 0xffffffe0ff097424 */ /* 0x000fe400078e00ff */
[----:B------:R-:W-:Y:S01]  /*07f0*/  IMAD.X R23, RZ, RZ, R11, P0 ;  /* 0x000000ffff177224 */ /* 0x000fe200000e060b */
[----:B------:R-:W0:Y:S01]  /*0800*/  LDGDEPBAR ;  /* 0x00000000000079af */ /* 0x000e220000000000 */
[----:B------:R-:W-:Y:S06]  /*0810*/  BAR.SYNC.DEFER_BLOCKING 0x0 ;  /* 0x0000000000007b1d */ /* 0x000fec0000010000 */
[----:B------:R-:W-:Y:S01]  /*0820*/  @!PT LDS RZ, [RZ] ;  /* 0x00000000fffff984 */ /* 0x000fe20000000800 */
[----:B------:R-:W-:Y:S01]  /*0830*/  @!PT LDS RZ, [RZ] ;  /* 0x00000000fffff984 */ /* 0x000fe20000000800 */
[----:B------:R-:W-:Y:S01]  /*0840*/  @!PT LDS RZ, [RZ] ;  /* 0x00000000fffff984 */ /* 0x000fe20000000800 */
[----:B------:R2:W-:Y:S04]  /*0850*/  LDGSTS.E.BYPASS.128 [R6+0x1000], desc[UR16][R12.64+0x40] ;  /* 0x010000400c067fae */ /* 0x0005e8000b901c50 */
[----:B------:R-:W0:Y:S04]  /*0860*/  LDGDEPBAR ;  /* 0x00000000000079af */ /* 0x000e280000000000 */
[----:B------:R2:W-:Y:S04]  /*0870*/  LDGSTS.E.BYPASS.128 [R6+0x5000], desc[UR16][R10.64+0x40] ;  /* 0x050000400a067fae */ /* 0x0005e8000b901c50 */
        /* <DEDUP_REMOVED lines=8> */
[----:B------:R-:W0:Y:S02]  /*0900*/  LDGDEPBAR ;  /* 0x00000000000079af */ /* 0x000e240000000000 */
.L_x_0:
[----:B--2---:R-:W3:Y:S01]  /*0910*/  SHFL.IDX PT, R10, R20, RZ, 0x1f ;  /* 0x00001fff140a7589 */ /* 0x004ee200000e0000 */
[----:B------:R-:W-:Y:S01]  /*0920*/  UIADD3 UR20, UR20, 0x1, URZ ;  /* 0x0000000114147890 */ /* 0x000fe2000fffe03f */
[----:B------:R-:W-:-:S04]  /*0930*/  DEPBAR.LE SB0, 0x4 ;  /* 0x000081000000791a */ /* 0x000fc80000000000 */
[----:B------:R-:W-:Y:S01]  /*0940*/  UISETP.GE.AND UP0, UPT, UR20, 0x4, UPT ;  /* 0x000000041400788c */ /* 0x000fe2000bf06270 */
[----:B------:R-:W-:Y:S01]  /*0950*/  BAR.SYNC.DEFER_BLOCKING 0x0 ;  /* 0x0000000000007b1d */ /* 0x000fe20000010000 */
[----:B------:R-:W-:Y:S02]  /*0960*/  IMAD.MOV.U32 R17, RZ, RZ, -0x7fffffe0 ;  /* 0x80000020ff117424 */ /* 0x000fe400078e00ff */
[----:B------:R-:W-:Y:S01]  /*0970*/  USEL UR20, UR20, URZ, !UP0 ;  /* 0x0000003f14147287 */ /* 0x000fe2000c000000 */
[----:B------:R-:W-:Y:S02]  /*0980*/  IMAD.MOV.U32 R14, RZ, RZ, R8 ;  /* 0x000000ffff0e7224 */ /* 0x000fe400078e0008 */
[----:B------:R-:W-:Y:S01]  /*0990*/  IMAD.MOV.U32 R11, RZ, RZ, R17 ;  /* 0x000000ffff0b7224 */ /* 0x000fe200078e0011 */
[----:B------:R-:W-:Y:S01]  /*09a0*/  ULEA UR5, UR20, UR6, 0xc ;  /* 0x0000000614057291 */ /* 0x000fe2000f8e603f */
[----:B------:R-:W-:Y:S01]  /*09b0*/  IMAD.MOV.U32 R15, RZ, RZ, -0x7fffffe0 ;  /* 0x80000020ff0f7424 */ /* 0x000fe200078e00ff */
[----:B------:R-:W-:Y:S01]  /*09c0*/  UIADD3 UR20, UR20, 0x1, URZ ;  /* 0x0000000114147890 */ /* 0x000fe2000fffe03f */
[----:B------:R-:W-:Y:S01]  /*09d0*/  VIADD R41, R41, 0x1 ;  /* 0x0000000129297836 */ /* 0x000fe20000000000 */
[----:B------:R-:W-:Y:S01]  /*09e0*/  UIADD3 UR4, UR5, 0x4000, URZ ;  /* 0x0000400005047890 */ /* 0x000fe2000fffe03f */
[----:B------:R-:W-:Y:S01]  /*09f0*/  IMAD.MOV.U32 R12, RZ, RZ, R19 ;  /* 0x000000ffff0c7224 */ /* 0x000fe200078e0013 */
[----:B------:R-:W-:Y:S01]  /*0a00*/  USHF.R.U32.HI UR8, URZ, 0x4, UR5 ;  /* 0x000000043f087899 */ /* 0x000fe20008011605 */
[----:B------:R-:W-:Y:S01]  /*0a10*/  IMAD.MOV.U32 R13, RZ, RZ, R22 ;  /* 0x000000ffff0d7224 */ /* 0x000fe200078e0016 */
[----:B------:R-:W-:Y:S01]  /*0a20*/  USHF.R.U32.HI UR4, URZ, 0x4, UR4 ;  /* 0x000000043f047899 */ /* 0x000fe20008011604 */
[C---:B------:R-:W-:Y:S01]  /*0a30*/  ISETP.GE.AND P1, PT, R41.reuse, 0x4, PT ;  /* 0x000000042900780c */ /* 0x040fe20003f26270 */
[----:B------:R-:W-:Y:S01]  /*0a40*/  UMOV UR5, URZ ;  /* 0x0000003f00057c82 */ /* 0x000fe20008000000 */
[----:B---3--:R-:W-:Y:S01]  /*0a50*/  R2UR UR7, R10 ;  /* 0x000000000a0772ca */ /* 0x008fe200000e0000 */
[----:B------:R-:W-:Y:S01]  /*0a60*/  ULOP3.LUT UR4, UR4, 0x3fff, URZ, 0xc0, !UPT ;  /* 0x00003fff04047892 */ /* 0x000fe2000f8ec03f */
[----:B------:R-:W-:Y:S01]  /*0a70*/  IMAD.MOV.U32 R10, RZ, RZ, R16 ;  /* 0x000000ffff0a7224 */ /* 0x000fe200078e0010 */
[----:B------:R-:W-:Y:S01]  /*0a80*/  ULOP3.LUT UR8, UR8, 0x3fff, URZ, 0xc0, !UPT ;  /* 0x00003fff08087892 */ /* 0x000fe2000f8ec03f */
[----:B------:R-:W-:Y:S01]  /*0a90*/  SEL R41, R41, RZ, !P1 ;  /* 0x000000ff29297207 */ /* 0x000fe20004800000 */
[----:B------:R-:W-:Y:S01]  /*0aa0*/  IMAD.MOV.U32 R19, RZ, RZ, R17 ;  /* 0x000000ffff137224 */ /* 0x000fe200078e0011 */
[----:B------:R-:W-:-:S02]  /*0ab0*/  WARPGROUP.ARRIVE ;  /* 0x00000000000079c5 */ /* 0x000fc40000000000 */
[----:B------:R-:W-:Y:S02]  /*0ac0*/  UMOV UR9, UR4 ;  /* 0x0000000400097c82 */ /* 0x000fe40008000000 */
[----:B------:R-:W-:Y:S01]  /*0ad0*/  IADD3 R10, P0, R10, UR9, RZ ;  /* 0x000000090a0a7c10 */ /* 0x000fe2000ff1e0ff */
[----:B------:R-:W-:Y:S02]  /*0ae0*/  UMOV UR9, UR5 ;  /* 0x0000000500097c82 */ /* 0x000fe40008000000 */
[----:B------:R-:W-:Y:S01]  /*0af0*/  USHF.L.U32 UR7, UR7, 0x6, URZ ;  /* 0x0000000607077899 */ /* 0x000fe2000800063f */
[----:B------:R-:W-:Y:S02]  /*0b00*/  IADD3.X R11, R11, UR9, RZ, P0, !PT ;  /* 0x000000090b0b7c10 */ /* 0x000fe400087fe4ff */
[----:B------:R-:W-:Y:S01]  /*0b10*/  R2UR UR10, R10 ;  /* 0x000000000a0a72ca */ /* 0x000fe200000e0000 */
[----:B------:R-:W-:Y:S01]  /*0b20*/  ULOP3.LUT UR7, UR7, 0xc0, URZ, 0xc0, !UPT ;  /* 0x000000c007077892 */ /* 0x000fe2000f8ec03f */
[----:B------:R-:W-:Y:S01]  /*0b30*/  R2UR UR11, R11 ;  /* 0x000000000b0b72ca */ /* 0x000fe200000e0000 */
[----:B------:R-:W-:-:S02]  /*0b40*/  IMAD.MOV.U32 R10, RZ, RZ, R14 ;  /* 0x000000ffff0a7224 */ /* 0x000fc400078e000e */
[----:B------:R-:W-:Y:S01]  /*0b50*/  UIADD3 UR12, UP0, UR7, UR8, URZ ;  /* 0x00000008070c7290 */ /* 0x000fe2000ff1e03f */
[----:B------:R-:W-:-:S03]  /*0b60*/  IMAD.MOV.U32 R11, RZ, RZ, R15 ;  /* 0x000000ffff0b7224 */ /* 0x000fc600078e000f */
[----:B------:R-:W-:Y:S02]  /*0b70*/  UIADD3.X UR13, URZ, URZ, URZ, UP0, !UPT ;  /* 0x0000003f3f0d7290 */ /* 0x000fe400087fe43f */
[----:B------:R-:W-:Y:S02]  /*0b80*/  ULOP3.LUT UR8, UR12, 0x1000000, URZ, 0xfc, !UPT ;  /* 0x010000000c087892 */ /* 0x000fe4000f8efc3f */
[----:B------:R-:W-:Y:S02]  /*0b90*/  ULOP3.LUT UR9, UR13, 0x80000020, URZ, 0xfc, !UPT ;  /* 0x800000200d097892 */ /* 0x000fe4000f8efc3f */
[----:B------:R-:W-:-:S04]  /*0ba0*/  UISETP.GE.AND UP0, UPT, UR20, 0x4, UPT ;  /* 0x000000041400788c */ /* 0x000fc8000bf06270 */
[----:B------:R-:W-:-:S03]  /*0bb0*/  USEL UR20, UR20, URZ, !UP0 ;  /* 0x0000003f14147287 */ /* 0x000fc6000c000000 */
[----:B------:R-:W-:Y:S01]  /*0bc0*/  HGMMA.64x32x16.F32.BF16 R24, gdesc[UR8], R24 ;  /* 0x00600000081879f0 */ /* 0x000fe20008701818 */
[----:B------:R-:W-:Y:S01]  /*0bd0*/  UMOV UR8, UR4 ;  /* 0x0000000400087c82 */ /* 0x000fe20008000000 */
[----:B------:R-:W-:Y:S01]  /*0be0*/  UMOV UR9, 0x80000020 ;  /* 0x8000002000097882 */ /* 0x000fe20000000000 */
[----:B------:R-:W-:Y:S01]  /*0bf0*/  IADD3 R10, P0, R10, UR8, RZ ;  /* 0x000000080a0a7c10 */ /* 0x000fe2000ff1e0ff */
[----:B------:R-:W-:Y:S01]  /*0c00*/  UMOV UR8, 0x1000002 ;  /* 0x0100000200087882 */ /* 0x000fe20000000000 */
[----:B------:R-:W-:Y:S02]  /*0c10*/  ULEA UR4, UR20, UR6, 0xc ;  /* 0x0000000614047291 */ /* 0x000fe4000f8e603f */
[----:B------:R-:W-:Y:S01]  /*0c20*/  IADD3.X R11, R11, UR5, RZ, P0, !PT ;  /* 0x000000050b0b7c10 */ /* 0x000fe200087fe4ff */
[----:B------:R-:W-:Y:S01]  /*0c30*/  UIADD3.64 UR12, UR12, UR8, URZ ;  /* 0x000000080c0c7297 */ /* 0x000fe2000fffe03f */
[----:B------:R-:W-:Y:S01]  /*0c40*/  R2UR UR14, R10 ;  /* 0x000000000a0e72ca */ /* 0x000fe200000e0000 */
[----:B------:R-:W-:Y:S01]  /*0c50*/  VIADD R10, R9, 0x20 ;  /* 0x00000020090a7836 */ /* 0x000fe20000000000 */
[----:B------:R-:W-:Y:S01]  /*0c60*/  R2UR UR15, R11 ;  /* 0x000000000b0f72ca */ /* 0x000fe200000e0000 */
[----:B------:R-:W-:Y:S01]  /*0c70*/  IMAD.MOV.U32 R11, RZ, RZ, R23 ;  /* 0x000000ffff0b7224 */ /* 0x000fe200078e0017 */
[----:B------:R-:W-:Y:S01]  /*0c80*/  UIADD3 UR5, UR4, 0x4000, URZ ;  /* 0x0000400004057890 */ /* 0x000fe2000fffe03f */
[----:B------:R-:W-:Y:S01]  /*0c90*/  IMAD R23, R41, 0x1000, R6 ;  /* 0x0000100029177824 */ /* 0x000fe200078e0206 */
[----:B------:R-:W-:Y:S01]  /*0ca0*/  ISETP.GE.U32.AND P0, PT, R10, 0xba0, PT ;  /* 0x00000ba00a00780c */ /* 0x000fe20003f06070 */
[----:B------:R-:W-:Y:S01]  /*0cb0*/  IMAD.MOV.U32 R10, RZ, RZ, R18 ;  /* 0x000000ffff0a7224 */ /* 0x000fe200078e0012 */
[----:B------:R-:W-:Y:S01]  /*0cc0*/  USHF.R.U32.HI UR10, URZ, 0x4, UR5 ;  /* 0x000000043f0a7899 */ /* 0x000fe20008011605 */
[----:B------:R-:W-:Y:S01]  /*0cd0*/  IMAD.MOV.U32 R18, RZ, RZ, R16 ;  /* 0x000000ffff127224 */ /* 0x000fe200078e0010 */
[----:B------:R-:W-:-:S02]  /*0ce0*/  USHF.R.U32.HI UR5, URZ, 0x4, UR4 ;  /* 0x000000043f057899 */ /* 0x000fc40008011604 */
[----:B------:R-:W-:Y:S02]  /*0cf0*/  ULOP3.LUT UR4, UR10, 0x3fff, URZ, 0xc0, !UPT ;  /* 0x00003fff0a047892 */ /* 0x000fe4000f8ec03f */
[----:B------:R-:W-:Y:S02]  /*0d00*/  ULOP3.LUT UR10, UR5, 0x3fff, URZ, 0xc0, !UPT ;  /* 0x00003fff050a7892 */ /* 0x000fe4000f8ec03f */
[----:B------:R-:W-:Y:S01]  /*0d10*/  UIADD3 UR20, UR20, 0x1, URZ ;  /* 0x0000000114147890 */ /* 0x000fe2000fffe03f */
[----:B------:R-:W-:Y:S02]  /*0d20*/  UMOV UR5, URZ ;  /* 0x0000003f00057c82 */ /* 0x000fe40008000000 */
[----:B------:R-:W-:Y:S01]  /*0d30*/  UMOV UR11, UR4 ;  /* 0x00000004000b7c82 */ /* 0x000fe20008000000 */
[----:B------:R-:W-:Y:S01]  /*0d40*/  UIADD3 UR10, UP0, UR7, UR10, URZ ;  /* 0x0000000a070a7290 */ /* 0x000fe2000ff1e03f */
[----:B------:R-:W-:Y:S03]  /*0d50*/  HGMMA.64x32x16.F32.BF16 R24, gdesc[UR12], R24, gsb0 ;  /* 0x006000000c1879f0 */ /* 0x000fe60008001818 */
[----:B------:R-:W-:Y:S01]  /*0d60*/  ULOP3.LUT UR12, UR10, 0x1000000, URZ, 0xfc, !UPT ;  /* 0x010000000a0c7892 */ /* 0x000fe2000f8efc3f */
[----:B------:R-:W-:-:S02]  /*0d70*/  WARPGROUP.DEPBAR.LE gsb0, 0x1 ;  /* 0x00008000000079c5 */ /* 0x000fc40000010100 */
[----:B------:R-:W-:Y:S06]  /*0d80*/  BAR.SYNC.DEFER_BLOCKING 0x0 ;  /* 0x0000000000007b1d */ /* 0x000fec0000010000 */
[----:B------:R-:W-:Y:S01]  /*0d90*/  @!PT LDS RZ, [RZ] ;  /* 0x00000000fffff984 */ /* 0x000fe20000000800 */
[----:B------:R-:W-:Y:S01]  /*0da0*/  @!PT LDS RZ, [RZ] ;  /* 0x00000000fffff984 */ /* 0x000fe20000000800 */
[----:B------:R-:W-:Y:S01]  /*0db0*/  @!PT LDS RZ, [RZ] ;  /* 0x00000000fffff984 */ /* 0x000fe20000000800 */
[----:B------:R-:W-:Y:S04]  /*0dc0*/  LDGSTS.E.BYPASS.128 [R23], desc[UR16][R12.64], !P0 ;  /* 0x000000000c177fae */ /* 0x000fe8000c101c50 */
[----:B------:R-:W0:Y:S04]  /*0dd0*/  LDGDEPBAR ;  /* 0x00000000000079af */ /* 0x000e280000000000 */
[----:B------:R3:W-:Y:S01]  /*0de0*/  LDGSTS.E.BYPASS.128 [R23+0x4000], desc[UR16][R10.64], !P0 ;  /* 0x040000000a177fae */ /* 0x0007e2000c101c50 */
[----:B------:R-:W-:Y:S01]  /*0df0*/  IADD3 R18, P0, R18, UR11, RZ ;  /* 0x0000000b12127c10 */ /* 0x000fe2000ff1e0ff */
[----:B------:R-:W-:-:S02]  /*0e00*/  UMOV UR11, UR5 ;  /* 0x00000005000b7c82 */ /* 0x000fc40008000000 */
[----:B------:R-:W0:Y:S01]  /*0e10*/  LDGDEPBAR ;  /* 0x00000000000079af */ /* 0x000e220000000000 */
[----:B------:R-:W-:Y:S01]  /*0e20*/  IADD3.X R19, R19, UR11, RZ, P0, !PT ;  /* 0x0000000b13137c10 */ /* 0x000fe200087fe4ff */
[----:B------:R-:W-:Y:S01]  /*0e30*/  UIADD3.X UR11, URZ, URZ, URZ, UP0, !UPT ;  /* 0x0000003f3f0b7290 */ /* 0x000fe200087fe43f */
[----:B------:R-:W-:Y:S01]  /*0e40*/  R2UR UR14, R18 ;  /* 0x00000000120e72ca */ /* 0x000fe200000e0000 */
[----:B------:R-:W-:Y:S01]  /*0e50*/  IMAD.MOV.U32 R18, RZ, RZ, R14 ;  /* 0x000000ffff127224 */ /* 0x000fe200078e000e */
[----:B------:R-:W-:Y:S01]  /*0e60*/  R2UR UR15, R19 ;  /* 0x00000000130f72ca */ /* 0x000fe200000e0000 */
[----:B------:R-:W-:Y:S01]  /*0e70*/  ULOP3.LUT UR13, UR11, 0x80000020, URZ, 0xfc, !UPT ;  /* 0x800000200b0d7892 */ /* 0x000fe2000f8efc3f */
[----:B------:R-:W-:Y:S01]  /*0e80*/  IMAD.MOV.U32 R19, RZ, RZ, R15 ;  /* 0x000000ffff137224 */ /* 0x000fe200078e000f */
[----:B------:R-:W-:Y:S01]  /*0e90*/  UISETP.GE.AND UP0, UPT, UR20, 0x4, UPT ;  /* 0x000000041400788c */ /* 0x000fe2000bf06270 */
[----:B---3--:R-:W-:-:S03]  /*0ea0*/  VIADD R23, R41, 0x1 ;  /* 0x0000000129177836 */ /* 0x008fc60000000000 */
[----:B------:R-:W-:Y:S02]  /*0eb0*/  USEL UR20, UR20, URZ, !UP0 ;  /* 0x0000003f14147287 */ /* 0x000fe4000c000000 */
[----:B------:R-:W-:-:S04]  /*0ec0*/  ISETP.GE.AND P1, PT, R23, 0x4, PT ;  /* 0x000000041700780c */ /* 0x000fc80003f26270 */
[----:B------:R-:W-:-:S05]  /*0ed0*/  SEL R23, R23, RZ, !P1 ;  /* 0x000000ff17177207 */ /* 0x000fca0004800000 */
[----:B------:R-:W-:Y:S01]  /*0ee0*/  IMAD R41, R23, 0x1000, R6 ;  /* 0x0000100017297824 */ /* 0x000fe200078e0206 */
[----:B------:R-:W-:-:S04]  /*0ef0*/  DEPBAR.LE SB0, 0x4 ;  /* 0x000081000000791a */ /* 0x000fc80000000000 */
[----:B------:R-:W-:Y:S01]  /*0f00*/  BAR.SYNC.DEFER_BLOCKING 0x0 ;  /* 0x0000000000007b1d */ /* 0x000fe20000010000 */
[----:B------:R-:W-:-:S05]  /*0f10*/  VIADD R23, R23, 0x1 ;  /* 0x0000000117177836 */ /* 0x000fca0000000000 */
[----:B------:R-:W-:-:S04]  /*0f20*/  ISETP.GE.AND P1, PT, R23, 0x4, PT ;  /* 0x000000041700780c */ /* 0x000fc80003f26270 */
[----:B------:R-:W-:Y:S01]  /*0f30*/  SEL R23, R23, RZ, !P1 ;  /* 0x000000ff17177207 */ /* 0x000fe20004800000 */
[----:B------:R-:W-:-:S06]  /*0f40*/  WARPGROUP.ARRIVE ;  /* 0x00000000000079c5 */ /* 0x000fcc0000000000 */
[----:B------:R-:W-:Y:S01]  /*0f50*/  HGMMA.64x32x16.F32.BF16 R24, gdesc[UR12], R24 ;  /* 0x006000000c1879f0 */ /* 0x000fe20008701818 */
[----:B------:R-:W-:Y:S01]  /*0f60*/  UMOV UR12, UR4 ;  /* 0x00000004000c7c82 */ /* 0x000fe20008000000 */
[----:B------:R-:W-:Y:S01]  /*0f70*/  ULEA UR4, UR20, UR6, 0xc ;  /* 0x0000000614047291 */ /* 0x000fe2000f8e603f */
[----:B------:R-:W-:Y:S01]  /*0f80*/  IADD3 R18, P0, R18, UR12, RZ ;  /* 0x0000000c12127c10 */ /* 0x000fe2000ff1e0ff */
[----:B------:R-:W-:Y:S02]  /*0f90*/  UIADD3.64 UR12, UR10, UR8, URZ ;  /* 0x000000080a0c7297 */ /* 0x000fe4000fffe03f */
[----:B------:R-:W-:Y:S01]  /*0fa0*/  UIADD3 UR20, UR20, 0x1, URZ ;  /* 0x0000000114147890 */ /* 0x000fe2000fffe03f */
[----:B------:R-:W-:Y:S01]  /*0fb0*/  IADD3.X R19, R19, UR5, RZ, P0, !PT ;  /* 0x0000000513137c10 */ /* 0x000fe200087fe4ff */
[----:B------:R-:W-:Y:S01]  /*0fc0*/  UIADD3 UR5, UR4, 0x4000, URZ ;  /* 0x0000400004057890 */ /* 0x000fe2000fffe03f */
[----:B------:R-:W-:Y:S01]  /*0fd0*/  R2UR UR14, R18 ;  /* 0x00000000120e72ca */ /* 0x000fe200000e0000 */
[----:B------:R-:W-:Y:S01]  /*0fe0*/  VIADD R18, R9, 0x40 ;  /* 0x0000004009127836 */ /* 0x000fe20000000000 */
[----:B------:R-:W-:Y:S01]  /*0ff0*/  R2UR UR15, R19 ;  /* 0x00000000130f72ca */ /* 0x000fe200000e0000 */
[----:B------:R-:W-:Y:S01]  /*1000*/  USHF.R.U32.HI UR10, URZ, 0x4, UR5 ;  /* 0x000000043f0a7899 */ /* 0x000fe20008011605 */
[----:B------:R-:W-:Y:S01]  /*1010*/  IMAD.MOV.U32 R19, RZ, RZ, R17 ;  /* 0x000000ffff137224 */ /* 0x000fe200078e0011 */
[----:B------:R-:W-:Y:S01]  /*1020*/  USHF.R.U32.HI UR5, URZ, 0x4, UR4 ;  /* 0x000000043f057899 */ /* 0x000fe20008011604 */
[----:B------:R-:W-:Y:S01]  /*1030*/  ISETP.GE.U32.AND P0, PT, R18, 0xba0, PT ;  /* 0x00000ba01200780c */ /* 0x000fe20003f06070 */
[----:B------:R-:W-:Y:S01]  /*1040*/  ULOP3.LUT UR4, UR10, 0x3fff, URZ, 0xc0, !UPT ;  /* 0x00003fff0a047892 */ /* 0x000fe2000f8ec03f */
[----:B------:R-:W-:Y:S01]  /*1050*/  IMAD.MOV.U32 R18, RZ, RZ, R16 ;  /* 0x000000ffff127224 */ /* 0x000fe200078e0010 */
[----:B------:R-:W-:-:S03]  /*1060*/  ULOP3.LUT UR10, UR5, 0x3fff, URZ, 0xc0, !UPT ;  /* 0x00003fff050a7892 */ /* 0x000fc6000f8ec03f */
[----:B------:R-:W-:Y:S01]  /*1070*/  UMOV UR5, URZ ;  /* 0x0000003f00057c82 */ /* 0x000fe20008000000 */
[----:B------:R-:W-:Y:S01]  /*1080*/  UIADD3 UR10, UP0, UR7, UR10, URZ ;  /* 0x0000000a070a7290 */ /* 0x000fe2000ff1e03f */
[----:B------:R-:W-:Y:S01]  /*1090*/  UMOV UR11, UR4 ;  /* 0x00000004000b7c82 */ /* 0x000fe20008000000 */
[----:B------:R-:W-:Y:S02]  /*10a0*/  HGMMA.64x32x16.F32.BF16 R24, gdesc[UR12], R24, gsb0 ;  /* 0x006000000c1879f0 */ /* 0x000fe40008001818 */
[----:B------:R-:W-:Y:S01]  /*10b0*/  ULOP3.LUT UR12, UR10, 0x1000000, URZ, 0xfc, !UPT ;  /* 0x010000000a0c7892 */ /* 0x000fe2000f8efc3f */
[----:B------:R-:W-:Y:S02]  /*10c0*/  WARPGROUP.DEPBAR.LE gsb0, 0x1 ;  /* 0x00008000000079c5 */ /* 0x000fe40000010100 */
        /* <DEDUP_REMOVED lines=18> */
[C---:B---3--:R-:W-:Y:S02]  /*11f0*/  IMAD R41, R23.reuse, 0x1000, R6 ;  /* 0x0000100017297824 */ /* 0x048fe400078e0206 */
[----:B------:R-:W-:Y:S01]  /*1200*/  VIADD R23, R23, 0x1 ;  /* 0x0000000117177836 */ /* 0x000fe20000000000 */
[----:B------:R-:W-:-:S04]  /*1210*/  USEL UR20, UR20, URZ, !UP0 ;  /* 0x0000003f14147287 */ /* 0x000fc8000c000000 */
[----:B------:R-:W-:-:S04]  /*1220*/  ISETP.GE.AND P1, PT, R23, 0x4, PT ;  /* 0x000000041700780c */ /* 0x000fc80003f26270 */
[----:B------:R-:W-:Y:S01]  /*1230*/  SEL R23, R23, RZ, !P1 ;  /* 0x000000ff17177207 */ /* 0x000fe20004800000 */
[----:B------:R-:W-:-:S04]  /*1240*/  DEPBAR.LE SB0, 0x4 ;  /* 0x000081000000791a */ /* 0x000fc80000000000 */
[----:B------:R-:W-:Y:S06]  /*1250*/  BAR.SYNC.DEFER_BLOCKING 0x0 ;  /* 0x0000000000007b1d */ /* 0x000fec0000010000 */
        /* <DEDUP_REMOVED lines=96> */
[----:B------:R-:W-:Y:S01]  /*1860*/  ISETP.GE.AND P1, PT, R23, 0x4, PT ;  /* 0x000000041700780c */ /* 0x000fe20003f26270 */
[----:B------:R-:W-:-:S04]  /*1870*/  DEPBAR.LE SB0, 0x4 ;  /* 0x000081000000791a */ /* 0x000fc80000000000 */
[----:B------:R-:W-:Y:S06]  /*1880*/  BAR.SYNC.DEFER_BLOCKING 0x0 ;  /* 0x0000000000007b1d */ /* 0x000fec0000010000 */
[----:B------:R-:W-:-:S06]  /*1890*/  WARPGROUP.ARRIVE ;  /* 0x00000000000079c5 */ /* 0x000fcc0000000000 */
[----:B------:R-:W-:Y:S01]  /*18a0*/  HGMMA.64x32x16.F32.BF16 R24, gdesc[UR12], R24 ;  /* 0x006000000c1879f0 */ /* 0x000fe20008701818 */
[----:B------:R-:W-:Y:S01]  /*18b0*/  UMOV UR12, UR4 ;  /* 0x00000004000c7c82 */ /* 0x000fe20008000000 */
[----:B------:R-:W-:Y:S01]  /*18c0*/  ULEA UR4, UR20, UR6, 0xc ;  /* 0x0000000614047291 */ /* 0x000fe2000f8e603f */
[----:B------:R-:W-:Y:S01]  /*18d0*/  IADD3 R18, P0, R18, UR12, RZ ;  /* 0x0000000c12127c10 */ /* 0x000fe2000ff1e0ff */
[----:B------:R-:W-:-:S03]  /*18e0*/  UIADD3.64 UR12, UR10, UR8, URZ ;  /* 0x000000080a0c7297 */ /* 0x000fc6000fffe03f */
[----:B------:R-:W-:Y:S01]  /*18f0*/  IADD3.X R19, R19, UR5, RZ, P0, !PT ;  /* 0x0000000513137c10 */ /* 0x000fe200087fe4ff */
[----:B------:R-:W-:Y:S01]  /*1900*/  UIADD3 UR5, UR4, 0x4000, URZ ;  /* 0x0000400004057890 */ /* 0x000fe2000fffe03f */
[----:B------:R-:W-:Y:S01]  /*1910*/  R2UR UR14, R18 ;  /* 0x00000000120e72ca */ /* 0x000fe200000e0000 */
[----:B------:R-:W-:Y:S01]  /*1920*/  VIADD R18, R9, 0xa0 ;  /* 0x000000a009127836 */ /* 0x000fe20000000000 */
[----:B------:R-:W-:Y:S01]  /*1930*/  R2UR UR15, R19 ;  /* 0x00000000130f72ca */ /* 0x000fe200000e0000 */
[----:B------:R-:W-:Y:S01]  /*1940*/  USHF.R.U32.HI UR10, URZ, 0x4, UR5 ;  /* 0x000000043f0a7899 */ /* 0x000fe20008011605 */
[----:B------:R-:W-:Y:S01]  /*1950*/  VIADD R9, R9, 0xc0 ;  /* 0x000000c009097836 */ /* 0x000fe20000000000 */
[----:B------:R-:W-:Y:S01]  /*1960*/  USHF.R.U32.HI UR5, URZ, 0x4, UR4 ;  /* 0x000000043f057899 */ /* 0x000fe20008011604 */
[----:B------:R-:W-:Y:S01]  /*1970*/  ISETP.GE.U32.AND P0, PT, R18, 0xba0, PT ;  /* 0x00000ba01200780c */ /* 0x000fe20003f06070 */
[----:B------:R-:W-:Y:S01]  /*1980*/  ULOP3.LUT UR4, UR10, 0x3fff, URZ, 0xc0, !UPT ;  /* 0x00003fff0a047892 */ /* 0x000fe2000f8ec03f */
[----:B------:R-:W-:Y:S01]  /*1990*/  IMAD.MOV.U32 R18, RZ, RZ, R16 ;  /* 0x000000ffff127224 */ /* 0x000fe200078e0010 */
[----:B------:R-:W-:-:S03]  /*19a0*/  ULOP3.LUT UR18, UR5, 0x3fff, URZ, 0xc0, !UPT ;  /* 0x00003fff05127892 */ /* 0x000fc6000f8ec03f */
[----:B------:R-:W-:Y:S01]  /*19b0*/  UMOV UR5, URZ ;  /* 0x0000003f00057c82 */ /* 0x000fe20008000000 */
[----:B------:R-:W-:Y:S01]  /*19c0*/  UIADD3 UR18, UP0, UR7, UR18, URZ ;  /* 0x0000001207127290 */ /* 0x000fe2000ff1e03f */
[----:B------:R-:W-:Y:S02]  /*19d0*/  UMOV UR10, UR4 ;  /* 0x00000004000a7c82 */ /* 0x000fe40008000000 */
[----:B------:R-:W-:Y:S01]  /*19e0*/  UMOV UR7, UR5 ;  /* 0x0000000500077c82 */ /* 0x000fe20008000000 */
[----:B------:R-:W-:-:S04]  /*19f0*/  UIADD3.X UR19, URZ, URZ, URZ, UP0, !UPT ;  /* 0x0000003f3f137290 */ /* 0x000fc800087fe43f */
[----:B------:R-:W-:Y:S01]  /*1a00*/  UIADD3.64 UR8, UR18, UR8, URZ ;  /* 0x0000000812087297 */ /* 0x000fe2000fffe03f */
[----:B------:R-:W-:Y:S01]  /*1a10*/  HGMMA.64x32x16.F32.BF16 R24, gdesc[UR12], R24, gsb0 ;  /* 0x006000000c1879f0 */ /* 0x000fe20008001818 */
[----:B------:R-:W-:Y:S02]  /*1a20*/  ULOP3.LUT UR12, UR18, 0x1000000, URZ, 0xfc, !UPT ;  /* 0x01000000120c7892 */ /* 0x000fe4000f8efc3f */
        /* <DEDUP_REMOVED lines=9> */
[----:B------:R-:W-:-:S03]  /*1ac0*/  IADD3 R18, P0, R18, UR10, RZ ;  /* 0x0000000a12127c10 */ /* 0x000fc6000ff1e0ff */
[----:B------:R-:W0:Y:S01]  /*1ad0*/  LDGDEPBAR ;  /* 0x00000000000079af */ /* 0x000e220000000000 */
[----:B------:R-:W-:Y:S01]  /*1ae0*/  IADD3.X R19, R17, UR7, RZ, P0, !PT ;  /* 0x0000000711137c10 */ /* 0x000fe200087fe4ff */
[----:B------:R-:W-:Y:S01]  /*1af0*/  IMAD.MOV.U32 R17, RZ, RZ, R14 ;  /* 0x000000ffff117224 */ /* 0x000fe200078e000e */
[----:B------:R-:W-:Y:S01]  /*1b00*/  R2UR UR14, R18 ;  /* 0x00000000120e72ca */ /* 0x000fe200000e0000 */
[----:B------:R-:W-:Y:S01]  /*1b10*/  UMOV UR7, UR4 ;  /* 0x0000000400077c82 */ /* 0x000fe20008000000 */
[----:B------:R-:W-:Y:S02]  /*1b20*/  R2UR UR15, R19 ;  /* 0x00000000130f72ca */ /* 0x000fe400000e0000 */
[----:B------:R-:W-:Y:S02]  /*1b30*/  IADD3 R18, P0, R17, UR7, RZ ;  /* 0x0000000711127c10 */ /* 0x000fe4000ff1e0ff */
[----:B---3--:R-:W-:Y:S02]  /*1b40*/  SEL R41, R23, RZ, !P1 ;  /* 0x000000ff17297207 */ /* 0x008fe40004800000 */
[----:B------:R-:W-:-:S02]  /*1b50*/  IADD3.X R19, R15, UR5, RZ, P0, !PT ;  /* 0x000000050f137c10 */ /* 0x000fc400087fe4ff */
[----:B------:R-:W-:Y:S01]  /*1b60*/  R2UR UR10, R18 ;  /* 0x00000000120a72ca */ /* 0x000fe200000e0000 */
[----:B------:R-:W-:Y:S01]  /*1b70*/  IMAD R15, R41, 0x1000, R6 ;  /* 0x00001000290f7824 */ /* 0x000fe200078e0206 */
[----:B------:R-:W-:Y:S02]  /*1b80*/  R2UR UR11, R19 ;  /* 0x00000000130b72ca */ /* 0x000fe400000e0000 */
[----:B------:R-:W-:Y:S02]  /*1b90*/  ISETP.GE.U32.AND P0, PT, R9, 0xba0, PT ;  /* 0x00000ba00900780c */ /* 0x000fe40003f06070 */
[----:B------:R-:W-:Y:S02]  /*1ba0*/  IADD3 R18, P1, R10, 0x180, RZ ;  /* 0x000001800a127810 */ /* 0x000fe40007f3e0ff */
[----:B------:R-:W-:Y:S01]  /*1bb0*/  IADD3 R19, P2, R12, 0x180, RZ ;  /* 0x000001800c137810 */ /* 0x000fe20007f5e0ff */
[----:B------:R-:W-:-:S04]  /*1bc0*/  DEPBAR.LE SB0, 0x4 ;  /* 0x000081000000791a */ /* 0x000fc80000000000 */
[----:B------:R-:W-:Y:S01]  /*1bd0*/  BAR.SYNC.DEFER_BLOCKING 0x0 ;  /* 0x0000000000007b1d */ /* 0x000fe20000010000 */
[----:B------:R-:W-:Y:S02]  /*1be0*/  IMAD.X R23, RZ, RZ, R11, P1 ;  /* 0x000000ffff177224 */ /* 0x000fe400008e060b */
[----:B------:R-:W-:-:S03]  /*1bf0*/  IMAD.X R22, RZ, RZ, R13, P2 ;  /* 0x000000ffff167224 */ /* 0x000fc600010e060d */
[----:B------:R-:W-:-:S06]  /*1c00*/  WARPGROUP.ARRIVE ;  /* 0x00000000000079c5 */ /* 0x000fcc0000000000 */
[----:B------:R-:W-:Y:S04]  /*1c10*/  HGMMA.64x32x16.F32.BF16 R24, gdesc[UR12], R24 ;  /* 0x006000000c1879f0 */ /* 0x000fe80008701818 */
[----:B------:R-:W-:Y:S03]  /*1c20*/  HGMMA.64x32x16.F32.BF16 R24, gdesc[UR8], R24, gsb0 ;  /* 0x00600000081879f0 */ /* 0x000fe60008001818 */
[----:B------:R-:W-:Y:S02]  /*1c30*/  WARPGROUP.DEPBAR.LE gsb0, 0x1 ;  /* 0x00008000000079c5 */ /* 0x000fe40000010100 */
[----:B------:R-:W-:Y:S06]  /*1c40*/  BAR.SYNC.DEFER_BLOCKING 0x0 ;  /* 0x0000000000007b1d */ /* 0x000fec0000010000 */
[----:B------:R-:W-:Y:S01]  /*1c50*/  @!PT LDS RZ, [RZ] ;  /* 0x00000000fffff984 */ /* 0x000fe20000000800 */
[----:B------:R-:W-:Y:S01]  /*1c60*/  @!PT LDS RZ, [RZ] ;  /* 0x00000000fffff984 */ /* 0x000fe20000000800 */
[----:B------:R-:W-:Y:S01]  /*1c70*/  @!PT LDS RZ, [RZ] ;  /* 0x00000000fffff984 */ /* 0x000fe20000000800 */
[----:B------:R3:W-:Y:S04]  /*1c80*/  LDGSTS.E.BYPASS.128 [R15], desc[UR16][R12.64+0x140], !P0 ;  /* 0x000001400c0f7fae */ /* 0x0007e8000c101c50 */
[----:B------:R-:W0:Y:S04]  /*1c90*/  LDGDEPBAR ;  /* 0x00000000000079af */ /* 0x000e280000000000 */
[----:B------:R3:W-:Y:S01]  /*1ca0*/  LDGSTS.E.BYPASS.128 [R15+0x4000], desc[UR16][R10.64+0x140], !P0 ;  /* 0x040001400a0f7fae */ /* 0x0007e2000c101c50 */
[----:B------:R-:W-:-:S03]  /*1cb0*/  ISETP.GE.U32.AND P0, PT, R9, 0xbe0, PT ;  /* 0x00000be00900780c */ /* 0x000fc60003f06070 */
[----:B------:R-:W0:Y:S10]  /*1cc0*/  LDGDEPBAR ;  /* 0x00000000000079af */ /* 0x000e340000000000 */
[----:B--23--:R-:W-:Y:S05]  /*1cd0*/  @!P0 BRA `(.L_x_0) ;  /* 0xffffffec000c8947 */ /* 0x00cfea000383ffff */
[----:B------:R-:W-:Y:S02]  /*1ce0*/  WARPGROUP.DEPBAR.LE gsb0, 0x0 ;  /* 0x00008000000079c5 */ /* 0x000fe40000010000 */
[----:B------:R-:W-:Y:S01]  /*1cf0*/  IMAD.SHL.U32 R6, R2, 0x2, RZ ;  /* 0x0000000202067824 */ /* 0x000fe200078e00ff */
[----:B------:R-:W-:-:S04]  /*1d00*/  DEPBAR.LE SB0, 0x0 ;  /* 0x000080000000791a */ /* 0x000fc80000000000 */
[----:B------:R-:W-:Y:S01]  /*1d10*/  SHF.R.U32.HI R10, RZ, 0x2, R2 ;  /* 0x00000002ff0a7819 */ /* 0x000fe20000011602 */
[----:B------:R-:W-:Y:S01]  /*1d20*/  IMAD.SHL.U32 R9, R21, 0x10, RZ ;  /* 0x0000001015097824 */ /* 0x000fe200078e00ff */
[----:B------:R-:W-:Y:S01]  /*1d30*/  LOP3.LUT R8, R6, 0x6, RZ, 0xc0, !PT ;  /* 0x0000000606087812 */ /* 0x000fe200078ec0ff */
[----:B------:R-:W2:Y:S01]  /*1d40*/  LDC.64 R12, c[0x0][0x210] ;  /* 0x00008400ff0c7b82 */ /* 0x000ea20000000a00 */
[----:B------:R-:W-:Y:S02]  /*1d50*/  SGXT.U32 R6, R10, 0x3 ;  /* 0x000000030a06781a */ /* 0x000fe40000000000 */
[----:B------:R-:W-:Y:S02]  /*1d60*/  CS2R R10, SRZ ;  /* 0x00000000000a7805 */ /* 0x000fe4000001ff00 */
[----:B------:R-:W-:Y:S02]  /*1d70*/  LOP3.LUT R3, R8, 0x20, R3, 0xf8, !PT ;  /* 0x0000002008037812 */ /* 0x000fe400078ef803 */
[----:B------:R-:W-:-:S02]  /*1d80*/  LOP3.LUT R6, R6, 0x30, R9, 0xf8, !PT ;  /* 0x0000003006067812 */ /* 0x000fc400078ef809 */
[----:B------:R-:W-:Y:S02]  /*1d90*/  CS2R R8, SRZ ;  /* 0x0000000000087805 */ /* 0x000fe4000001ff00 */
[----:B------:R-:W-:Y:S01]  /*1da0*/  LOP3.LUT R4, R4, 0x38, R5, 0xf8, !PT ;  /* 0x0000003804047812 */ /* 0x000fe200078ef805 */
[----:B------:R-:W-:Y:S01]  /*1db0*/  IMAD R3, R6, 0x48, R3 ;  /* 0x0000004806037824 */ /* 0x000fe200078e0203 */
[----:B------:R-:W-:Y:S02]  /*1dc0*/  BAR.SYNC.DEFER_BLOCKING 0x0 ;  /* 0x0000000000007b1d */ /* 0x000fe40000010000 */
[C---:B------:R-:W-:Y:S02]  /*1dd0*/  ISETP.GE.AND P0, PT, R4.reuse, 0x40, PT ;  /* 0x000000400400780c */ /* 0x040fe40003f06270 */
[----:B------:R-:W-:Y:S02]  /*1de0*/  LEA R6, R3, UR6, 0x2 ;  /* 0x0000000603067c11 */ /* 0x000fe4000f8e10ff */
[----:B------:R-:W-:Y:S01]  /*1df0*/  ISETP.LT.AND P1, PT, R7, R0, !P0 ;  /* 0x000000000700720c */ /* 0x000fe20004721270 */
[----:B--2---:R-:W-:-:S02]  /*1e00*/  IMAD.WIDE R16, R4, 0x2, R12 ;  /* 0x0000000204107825 */ /* 0x004fc400078e020c */
[----:B------:R-:W-:Y:S04]  /*1e10*/  STS.64 [R6], R24 ;  /* 0x0000001806007388 */ /* 0x000fe80000000a00 */
[----:B------:R-:W-:Y:S04]  /*1e20*/  STS.64 [R6+0x900], R26 ;  /* 0x0009001a06007388 */ /* 0x000fe80000000a00 */
[----:B------:R-:W-:Y:S04]  /*1e30*/  STS.64 [R6+0x20], R28 ;  /* 0x0000201c06007388 */ /* 0x000fe80000000a00 */
[----:B------:R-:W-:Y:S04]  /*1e40*/  STS.64 [R6+0x920], R30 ;  /* 0x0009201e06007388 */ /* 0x000fe80000000a00 */
[----:B------:R2:W-:Y:S04]  /*1e50*/  STS.64 [R6+0x40], R32 ;  /* 0x0000402006007388 */ /* 0x0005e80000000a00 */
[----:B------:R3:W-:Y:S04]  /*1e60*/  STS.64 [R6+0x940], R34 ;  /* 0x0009402206007388 */ /* 0x0007e80000000a00 */
[----:B------:R-:W-:Y:S04]  /*1e70*/  STS.64 [R6+0x60], R36 ;  /* 0x0000602406007388 */ /* 0x000fe80000000a00 */
[----:B------:R-:W-:Y:S01]  /*1e80*/  STS.64 [R6+0x960], R38 ;  /* 0x0009602606007388 */ /* 0x000fe20000000a00 */
[----:B------:R-:W-:Y:S01]  /*1e90*/  BAR.SYNC.DEFER_BLOCKING 0x0 ;  /* 0x0000000000007b1d */ /* 0x000fe20000010000 */
[----:B------:R-:W-:-:S04]  /*1ea0*/  LOP3.LUT R3, R7, 0x20, RZ, 0xfc, !PT ;  /* 0x0000002007037812 */ /* 0x000fc800078efcff */
[----:B------:R-:W-:Y:S02]  /*1eb0*/  ISETP.LT.AND P0, PT, R3, R0, !P0 ;  /* 0x000000000300720c */ /* 0x000fe40004701270 */
[----:B------:R-:W-:Y:S02]  /*1ec0*/  CS2R R12, SRZ ;  /* 0x00000000000c7805 */ /* 0x000fe4000001ff00 */
[----:B------:R-:W-:Y:S01]  /*1ed0*/  CS2R R14, SRZ ;  /* 0x00000000000e7805 */ /* 0x000fe2000001ff00 */
[----:B------:R-:W4:Y:S08]  /*1ee0*/  @P1 LDG.E.EL.128 R8, desc[UR16][R16.64] ;  /* 0x0000001010081981 */ /* 0x000f30000c2e1d00 */
[----:B------:R5:W3:Y:S01]  /*1ef0*/  @P0 LDG.E.EL.128 R12, desc[UR16][R16.64] ;  /* 0x00000010100c0981 */ /* 0x000ae2000c2e1d00 */
[----:B------:R-:W-:Y:S01]  /*1f00*/  SHF.R.U32.HI R0, RZ, 0x3, R2 ;  /* 0x00000003ff007819 */ /* 0x000fe20000011602 */
[----:B------:R-:W-:Y:S01]  /*1f10*/  IMAD.SHL.U32 R21, R21, 0x4, RZ ;  /* 0x0000000415157824 */ /* 0x000fe200078e00ff */
[----:B------:R-:W-:Y:S01]  /*1f20*/  LOP3.LUT R5, R5, 0x38, RZ, 0xc0, !PT ;  /* 0x0000003805057812 */ /* 0x000fe200078ec0ff */
[----:B------:R-:W-:Y:S01]  /*1f30*/  IMAD R2, R3, 0x40, R4 ;  /* 0x0000004003027824 */ /* 0x000fe200078e0204 */
[----:B------:R-:W-:-:S04]  /*1f40*/  SGXT.U32 R0, R0, 0x2 ;  /* 0x000000020000781a */ /* 0x000fc80000000000 */
[----:B------:R-:W-:-:S05]  /*1f50*/  LOP3.LUT R0, R0, 0x1c, R21, 0xf8, !PT ;  /* 0x0000001c00007812 */ /* 0x000fca00078ef815 */
[----:B------:R-:W-:-:S05]  /*1f60*/  IMAD R0, R0, 0x48, R5 ;  /* 0x0000004800007824 */ /* 0x000fca00078e0205 */
[----:B------:R-:W-:Y:S01]  /*1f70*/  LEA R5, R0, UR6, 0x2 ;  /* 0x0000000600057c11 */ /* 0x000fe2000f8e10ff */
[----:B------:R-:W-:-:S04]  /*1f80*/  IMAD R0, R7, 0x40, R4 ;  /* 0x0000004007007824 */ /* 0x000fc800078e0204 */
[----:B------:R-:W2:Y:S04]  /*1f90*/  LDS.128 R28, [R5] ;  /* 0x00000000051c7984 */ /* 0x000ea80000000c00 */
[----:B------:R-:W2:Y:S04]  /*1fa0*/  LDS.128 R24, [R5+0x10] ;  /* 0x0000100005187984 */ /* 0x000ea80000000c00 */
[----:B------:R-:W2:Y:S04]  /*1fb0*/  LDS.128 R20, [R5+0x2400] ;  /* 0x0024000005147984 */ /* 0x000ea80000000c00 */
[----:B-----5:R5:W2:Y:S01]  /*1fc0*/  LDS.128 R16, [R5+0x2410] ;  /* 0x0024100005107984 */ /* 0x020aa20000000c00 */
[C---:B----4-:R-:W-:Y:S01]  /*1fd0*/  PRMT R4, R9.reuse, 0x7632, R4 ;  /* 0x0000763209047816 */ /* 0x050fe20000000004 */
[C---:B--2---:R-:W-:Y:S01]  /*1fe0*/  IMAD.U32 R33, R8.reuse, 0x10000, RZ ;  /* 0x0001000008217824 */ /* 0x044fe200078e00ff */
[----:B------:R-:W-:Y:S01]  /*1ff0*/  PRMT R3, R8, 0x7632, R3 ;  /* 0x0000763208037816 */ /* 0x000fe20000000003 */
[----:B------:R-:W-:Y:S01]  /*2000*/  IMAD.U32 R9, R9, 0x10000, RZ ;  /* 0x0001000009097824 */ /* 0x000fe200078e00ff */
[----:B------:R-:W-:Y:S01]  /*2010*/  PRMT R8, R11, 0x7632, R8 ;  /* 0x000076320b087816 */ /* 0x000fe20000000008 */
[C---:B---3--:R-:W-:Y:S01]  /*2020*/  IMAD.U32 R35, R10.reuse, 0x10000, RZ ;  /* 0x000100000a237824 */ /* 0x048fe200078e00ff */
[----:B------:R-:W-:Y:S01]  /*2030*/  PRMT R7, R10, 0x7632, R7 ;  /* 0x000076320a077816 */ /* 0x000fe20000000007 */
[----:B------:R-:W-:-:S02]  /*2040*/  IMAD.U32 R10, R4, 0x10000, RZ ;  /* 0x00010000040a7824 */ /* 0x000fc400078e00ff */
[----:B-1----:R-:W-:Y:S01]  /*2050*/  FADD R4, R28, R33 ;  /* 0x000000211c047221 */ /* 0x002fe20000000000 */
[----:B-----5:R-:W-:Y:S01]  /*2060*/  FADD R5, R30, R9 ;  /* 0x000000091e057221 */ /* 0x020fe20000000000 */
[----:B------:R-:W-:Y:S02]  /*2070*/  IMAD.U32 R28, R8, 0x10000, RZ ;  /* 0x00010000081c7824 */ /* 0x000fe400078e00ff */
[----:B------:R-:W-:Y:S01]  /*2080*/  FADD R24, R24, R35 ;  /* 0x0000002318187221 */ /* 0x000fe20000000000 */
[----:B------:R-:W1:Y:S01]  /*2090*/  LDC.64 R8, c[0x0][0x228] ;  /* 0x00008a00ff087b82 */ /* 0x000e620000000a00 */
[----:B------:R-:W-:Y:S01]  /*20a0*/  IMAD.U32 R6, R3, 0x10000, RZ ;  /* 0x0001000003067824 */ /* 0x000fe200078e00ff */
[----:B------:R-:W-:Y:S01]  /*20b0*/  PRMT R3, R12, 0x7632, R3 ;  /* 0x000076320c037816 */ /* 0x000fe20000000003 */
[----:B------:R-:W-:Y:S02]  /*20c0*/  IMAD.U32 R11, R11, 0x10000, RZ ;  /* 0x000100000b0b7824 */ /* 0x000fe400078e00ff */
[----:B------:R-:W-:Y:S01]  /*20d0*/  FADD R28, R27, R28 ;  /* 0x0000001c1b1c7221 */ /* 0x000fe20000000000 */
[----:B------:R-:W-:Y:S01]  /*20e0*/  FADD R29, R29, R6 ;  /* 0x000000061d1d7221 */ /* 0x000fe20000000000 */
[----:B------:R-:W-:Y:S01]  /*20f0*/  FADD R6, R31, R10 ;  /* 0x0000000a1f067221 */ /* 0x000fe20000000000 */
[----:B------:R-:W-:-:S02]  /*2100*/  IMAD.U32 R10, R7, 0x10000, RZ ;  /* 0x00010000070a7824 */ /* 0x000fc400078e00ff */
[--C-:B------:R-:W-:Y:S01]  /*2110*/  FADD R7, R26, R11.reuse ;  /* 0x0000000b1a077221 */ /* 0x100fe20000000000 */
[C---:B------:R-:W-:Y:S01]  /*2120*/  PRMT R11, R14.reuse, 0x7632, R11 ;  /* 0x000076320e0b7816 */ /* 0x040fe2000000000b */
[----:B------:R-:W-:Y:S02]  /*2130*/  IMAD.U32 R27, R14, 0x10000, RZ ;  /* 0x000100000e1b7824 */ /* 0x000fe400078e00ff */
[--C-:B------:R-:W-:Y:S01]  /*2140*/  FADD R31, R25, R10.reuse ;  /* 0x0000000a191f7221 */ /* 0x100fe20000000000 */
[----:B------:R-:W-:Y:S01]  /*2150*/  PRMT R10, R13, 0x7632, R10 ;  /* 0x000076320d0a7816 */ /* 0x000fe2000000000a */
[----:B------:R-:W-:Y:S01]  /*2160*/  IMAD.U32 R25, R12, 0x10000, RZ ;  /* 0x000100000c197824 */ /* 0x000fe200078e00ff */
[----:B------:R-:W-:Y:S01]  /*2170*/  PRMT R12, R15, 0x7632, R12 ;  /* 0x000076320f0c7816 */ /* 0x000fe2000000000c */
[----:B------:R-:W-:Y:S01]  /*2180*/  IMAD.U32 R13, R13, 0x10000, RZ ;  /* 0x000100000d0d7824 */ /* 0x000fe200078e00ff */
[----:B------:R-:W-:Y:S01]  /*2190*/  F2FP.BF16.F32.PACK_AB R5, R6, R5 ;  /* 0x000000050605723e */ /* 0x000fe200000010ff */
[----:B------:R-:W-:Y:S01]  /*21a0*/  IMAD.U32 R14, R3, 0x10000, RZ ;  /* 0x00010000030e7824 */ /* 0x000fe200078e00ff */
[----:B------:R-:W-:Y:S01]  /*21b0*/  F2FP.BF16.F32.PACK_AB R4, R29, R4 ;  /* 0x000000041d04723e */ /* 0x000fe200000010ff */
[----:B------:R-:W-:-:S02]  /*21c0*/  IMAD.U32 R10, R10, 0x10000, RZ ;  /* 0x000100000a0a7824 */ /* 0x000fc400078e00ff */
[----:B------:R-:W-:Y:S01]  /*21d0*/  FADD R13, R22, R13 ;  /* 0x0000000d160d7221 */ /* 0x000fe20000000000 */
[----:B------:R-:W-:Y:S01]  /*21e0*/  FADD R21, R21, R14 ;  /* 0x0000000e15157221 */ /* 0x000fe20000000000 */
[----:B------:R-:W-:Y:S02]  /*21f0*/  IMAD.U32 R15, R15, 0x10000, RZ ;  /* 0x000100000f0f7824 */ /* 0x000fe400078e00ff */
[----:B------:R-:W-:Y:S01]  /*2200*/  FADD R22, R23, R10 ;  /* 0x0000000a17167221 */ /* 0x000fe20000000000 */
[----:B------:R-:W-:Y:S01]  /*2210*/  IMAD.U32 R14, R11, 0x10000, RZ ;  /* 0x000100000b0e7824 */ /* 0x000fe200078e00ff */
[----:B------:R-:W-:Y:S01]  /*2220*/  F2FP.BF16.F32.PACK_AB R6, R31, R24 ;  /* 0x000000181f06723e */ /* 0x000fe200000010ff */
[----:B------:R-:W-:Y:S01]  /*2230*/  IMAD.U32 R12, R12, 0x10000, RZ ;  /* 0x000100000c0c7824 */ /* 0x000fe200078e00ff */
[----:B------:R-:W-:Y:S01]  /*2240*/  F2FP.BF16.F32.PACK_AB R7, R28, R7 ;  /* 0x000000071c07723e */ /* 0x000fe200000010ff */
[----:B-1----:R-:W-:-:S04]  /*2250*/  IMAD.WIDE R10, R0, 0x2, R8 ;  /* 0x00000002000a7825 */ /* 0x002fc800078e0208 */
[----:B------:R-:W-:Y:S01]  /*2260*/  FADD R20, R20, R25 ;  /* 0x0000001914147221 */ /* 0x000fe20000000000 */
[----:B------:R-:W-:Y:S01]  /*2270*/  FADD R16, R16, R27 ;  /* 0x0000001b10107221 */ /* 0x000fe20000000000 */
[----:B------:R-:W-:Y:S01]  /*2280*/  FADD R15, R18, R15 ;  /* 0x0000000f120f7221 */ /* 0x000fe20000000000 */
[----:B------:R-:W-:Y:S01]  /*2290*/  FADD R17, R17, R14 ;  /* 0x0000000e11117221 */ /* 0x000fe20000000000 */
[----:B------:R-:W-:Y:S01]  /*22a0*/  FADD R12, R19, R12 ;  /* 0x0000000c130c7221 */ /* 0x000fe20000000000 */
[----:B------:R1:W-:Y:S01]  /*22b0*/  @P1 STG.E.128 desc[UR16][R10.64], R4 ;  /* 0x000000040a001986 */ /* 0x0003e2000c101d10 */
[----:B------:R-:W-:Y:S01]  /*22c0*/  F2FP.BF16.F32.PACK_AB R20, R21, R20 ;  /* 0x000000141514723e */ /* 0x000fe200000010ff */
[----:B------:R-:W-:Y:S01]  /*22d0*/  IMAD.WIDE R2, R2, 0x2, R8 ;  /* 0x0000000202027825 */ /* 0x000fe200078e0208 */
[----:B------:R-:W-:Y:S02]  /*22e0*/  F2FP.BF16.F32.PACK_AB R21, R22, R13 ;  /* 0x0000000d1615723e */ /* 0x000fe400000010ff */
[----:B------:R-:W-:-:S02]  /*22f0*/  F2FP.BF16.F32.PACK_AB R22, R17, R16 ;  /* 0x000000101116723e */ /* 0x000fc400000010ff */
[----:B------:R-:W-:Y:S01]  /*2300*/  F2FP.BF16.F32.PACK_AB R23, R12, R15 ;  /* 0x0000000f0c17723e */ /* 0x000fe200000010ff */
[----:B------:R-:W-:Y:S06]  /*2310*/  @!P0 EXIT ;  /* 0x000000000000894d */ /* 0x000fec0003800000 */
[----:B------:R-:W-:Y:S01]  /*2320*/  STG.E.128 desc[UR16][R2.64], R20 ;  /* 0x0000001402007986 */ /* 0x000fe2000c101d10 */
[----:B------:R-:W-:Y:S05]  /*2330*/  EXIT ;  /* 0x000000000000794d */ /* 0x000fea0003800000 */
.L_x_1:
[----:B------:R-:W-:-:S00]  /*2340*/  BRA `(.L_x_1) ;  /* 0xfffffffc00fc7947 */ /* 0x000fc0000383ffff */
[----:B------:R-:W-:-:S00]  /*2350*/  NOP ;  /* 0x0000000000007918 */ /* 0x000fc00000000000 */
        /* <DEDUP_REMOVED lines=10> */
.L_x_2:


//--------------------- .nv.shared.triton_mm      --------------------------
	.section	.nv.shared.triton_mm,"aw",@nobits
	.sectionflags	@""
	.align	16
	.zero		1024


//--------------------- .nv.constant0.triton_mm   --------------------------
	.section	.nv.constant0.triton_mm,"a",@progbits
	.sectionflags	@""
	.align	4
.nv.constant0.triton_mm:
	.zero		564
